//
// Generated by NVIDIA NVVM Compiler
//
// Compiler Build ID: CL-36424714
// Cuda compilation tools, release 13.0, V13.0.88
// Based on NVVM 20.0.0
//

.version 9.0
.target sm_100
.address_size 64

	// .globl	_Z11cuda_kernelPhmmm

.visible .entry _Z11cuda_kernelPhmmm(
	.param .u64 .ptr .align 1 _Z11cuda_kernelPhmmm_param_0,
	.param .u64 _Z11cuda_kernelPhmmm_param_1,
	.param .u64 _Z11cuda_kernelPhmmm_param_2,
	.param .u64 _Z11cuda_kernelPhmmm_param_3
)
{
	.reg .pred 	%p<3>;
	.reg .b16 	%rs<3>;
	.reg .b32 	%r<5>;
	.reg .b64 	%rd<10>;

	ld.param.u64 	%rd2, [_Z11cuda_kernelPhmmm_param_0];
	ld.param.u64 	%rd3, [_Z11cuda_kernelPhmmm_param_1];
	ld.param.u64 	%rd4, [_Z11cuda_kernelPhmmm_param_2];
	ld.param.u64 	%rd5, [_Z11cuda_kernelPhmmm_param_3];
	mov.u32 	%r1, %ctaid.x;
	mov.u32 	%r2, %ntid.x;
	mov.u32 	%r3, %tid.x;
	mad.lo.s32 	%r4, %r1, %r2, %r3;
	cvt.s64.s32 	%rd1, %r4;
	setp.gt.u64 	%p1, %rd5, %rd1;
	@%p1 bra 	$L__BB0_3;
	mul.lo.s64 	%rd6, %rd3, %rd4;
	mul.lo.s64 	%rd7, %rd6, 3;
	setp.le.u64 	%p2, %rd7, %rd1;
	@%p2 bra 	$L__BB0_3;
	cvta.to.global.u64 	%rd8, %rd2;
	add.s64 	%rd9, %rd8, %rd1;
	ld.global.u8 	%rs1, [%rd9];
	add.s16 	%rs2, %rs1, 10;
	st.global.u8 	[%rd9], %rs2;
$L__BB0_3:
	ret;

}


// ===== COMPILED SASS (sm_100) =====

	.target	sm_100

	.elftype	@"ET_EXEC"


//--------------------- .note.nv.tkinfo           --------------------------
	.section	.note.nv.tkinfo,"",@"SHT_NOTE"
	.sectionflags	@"SHF_NOTE_NV_TKINFO"
	.tkinfo
        /*0018*/ 	.word	0x00000002
        /*0030*/ 	.string	""
        /*0030*/ 	.string	"ptxas"
        /*0030*/ 	.string	"Cuda compilation tools, release 13.0, V13.0.88"
        /*0030*/ 	.string	"Build cuda_13.0.r13.0/compiler.36424714_0"
        /*0030*/ 	.string	"-arch sm_100 -m 64 "



//--------------------- .note.nv.cuinfo           --------------------------
	.section	.note.nv.cuinfo,"",@"SHT_NOTE"
	.sectionflags	@"SHF_NOTE_NV_CUINFO"
        /*0018*/ 	.short	0x0002
        /*001a*/ 	.short	0x0064
        /*001c*/ 	.short	0x0082
	.zero		2


//--------------------- .nv.info                  --------------------------
	.section	.nv.info,"",@"SHT_CUDA_INFO"
	.align	4


	//----- nvinfo : EIATTR_REGCOUNT
	.align		4
        /*0000*/ 	.byte	0x04, 0x2f
        /*0002*/ 	.short	(.L_1 - .L_0)
	.align		4
.L_0:
        /*0004*/ 	.word	index@(_Z11cuda_kernelPhmmm)
        /*0008*/ 	.word	0x00000008


	//----- nvinfo : EIATTR_FRAME_SIZE
	.align		4
.L_1:
        /*000c*/ 	.byte	0x04, 0x11
        /*000e*/ 	.short	(.L_3 - .L_2)
	.align		4
.L_2:
        /*0010*/ 	.word	index@(_Z11cuda_kernelPhmmm)
        /*0014*/ 	.word	0x00000000


	//----- nvinfo : EIATTR_MIN_STACK_SIZE
	.align		4
.L_3:
        /*0018*/ 	.byte	0x04, 0x12
        /*001a*/ 	.short	(.L_5 - .L_4)
	.align		4
.L_4:
        /*001c*/ 	.word	index@(_Z11cuda_kernelPhmmm)
        /*0020*/ 	.word	0x00000000
.L_5:


//--------------------- .nv.compat                --------------------------
	.section	.nv.compat,"",@"SHT_CUDA_COMPAT_INFO"
	.align	4
        /*0000*/ 	.byte	0x02, 0x09, 0x00, 0x00, 0x02, 0x02, 0x01, 0x00, 0x02, 0x05, 0x05, 0x00, 0x03, 0x07, 0x01, 0x01
        /*0010*/ 	.byte	0x02, 0x03, 0x00, 0x00, 0x02, 0x06, 0x01, 0x00, 0x04, 0x0b, 0x08, 0x00, 0x09, 0x00, 0x00, 0x00
        /*0020*/ 	.byte	0x00, 0x00, 0x00, 0x00


//--------------------- .nv.info._Z11cuda_kernelPhmmm --------------------------
	.section	.nv.info._Z11cuda_kernelPhmmm,"",@"SHT_CUDA_INFO"
	.sectionflags	@""
	.align	4


	//----- nvinfo : EIATTR_CUDA_API_VERSION
	.align		4
        /*0000*/ 	.byte	0x04, 0x37
        /*0002*/ 	.short	(.L_7 - .L_6)
.L_6:
        /*0004*/ 	.word	0x00000082


	//----- nvinfo : EIATTR_KPARAM_INFO
	.align		4
.L_7:
        /*0008*/ 	.byte	0x04, 0x17
        /*000a*/ 	.short	(.L_9 - .L_8)
.L_8:
        /*000c*/ 	.word	0x00000000
        /*0010*/ 	.short	0x0003
        /*0012*/ 	.short	0x0018
        /*0014*/ 	.byte	0x00, 0xf0, 0x21, 0x00


	//----- nvinfo : EIATTR_KPARAM_INFO
	.align		4
.L_9:
        /*0018*/ 	.byte	0x04, 0x17
        /*001a*/ 	.short	(.L_11 - .L_10)
.L_10:
        /*001c*/ 	.word	0x00000000
        /*0020*/ 	.short	0x0002
        /*0022*/ 	.short	0x0010
        /*0024*/ 	.byte	0x00, 0xf0, 0x21, 0x00


	//----- nvinfo : EIATTR_KPARAM_INFO
	.align		4
.L_11:
        /*0028*/ 	.byte	0x04, 0x17
        /*002a*/ 	.short	(.L_13 - .L_12)
.L_12:
        /*002c*/ 	.word	0x00000000
        /*0030*/ 	.short	0x0001
        /*0032*/ 	.short	0x0008
        /*0034*/ 	.byte	0x00, 0xf0, 0x21, 0x00


	//----- nvinfo : EIATTR_KPARAM_INFO
	.align		4
.L_13:
        /*0038*/ 	.byte	0x04, 0x17
        /*003a*/ 	.short	(.L_15 - .L_14)
.L_14:
        /*003c*/ 	.word	0x00000000
        /*0040*/ 	.short	0x0000
        /*0042*/ 	.short	0x0000
        /*0044*/ 	.byte	0x00, 0xf5, 0x21, 0x00


	//----- nvinfo : EIATTR_SPARSE_MMA_MASK
	.align		4
.L_15:
        /*0048*/ 	.byte	0x03, 0x50
        /*004a*/ 	.short	0x0000


	//----- nvinfo : EIATTR_MAXREG_COUNT
	.align		4
        /*004c*/ 	.byte	0x03, 0x1b
        /*004e*/ 	.short	0x00ff


	//----- nvinfo : EIATTR_MERCURY_ISA_VERSION
	.align		4
        /*0050*/ 	.byte	0x03, 0x5f
        /*0052*/ 	.short	0x0101


	//----- nvinfo : EIATTR_VRC_CTA_INIT_COUNT
	.align		4
        /*0054*/ 	.byte	0x02, 0x4a
	.zero		1
	.zero		1


	//----- nvinfo : EIATTR_EXIT_INSTR_OFFSETS
	.align		4
        /*0058*/ 	.byte	0x04, 0x1c
        /*005a*/ 	.short	(.L_17 - .L_16)


	//   ....[0]....
.L_16:
        /*005c*/ 	.word	0x00000090


	//   ....[1]....
        /*0060*/ 	.word	0x00000160


	//   ....[2]....
        /*0064*/ 	.word	0x000001e0


	//----- nvinfo : EIATTR_CBANK_PARAM_SIZE
	.align		4
.L_17:
        /*0068*/ 	.byte	0x03, 0x19
        /*006a*/ 	.short	0x0020


	//----- nvinfo : EIATTR_PARAM_CBANK
	.align		4
        /*006c*/ 	.byte	0x04, 0x0a
        /*006e*/ 	.short	(.L_19 - .L_18)
	.align		4
.L_18:
        /*0070*/ 	.word	index@(.nv.constant0._Z11cuda_kernelPhmmm)
        /*0074*/ 	.short	0x0380
        /*0076*/ 	.short	0x0020


	//----- nvinfo : EIATTR_SW_WAR
	.align		4
.L_19:
        /*0078*/ 	.byte	0x04, 0x36
        /*007a*/ 	.short	(.L_21 - .L_20)
.L_20:
        /*007c*/ 	.word	0x00000008
.L_21:


//--------------------- .nv.callgraph             --------------------------
	.section	.nv.callgraph,"",@"SHT_CUDA_CALLGRAPH"
	.align	4
	.sectionentsize	8
	.align		4
        /*0000*/ 	.word	0x00000000
	.align		4
        /*0004*/ 	.word	0xffffffff
	.align		4
        /*0008*/ 	.word	0x00000000
	.align		4
        /*000c*/ 	.word	0xfffffffe
	.align		4
        /*0010*/ 	.word	0x00000000
	.align		4
        /*0014*/ 	.word	0xfffffffd
	.align		4
        /*0018*/ 	.word	0x00000000
	.align		4
        /*001c*/ 	.word	0xfffffffc


//--------------------- .text._Z11cuda_kernelPhmmm --------------------------
	.section	.text._Z11cuda_kernelPhmmm,"ax",@progbits
	.align	128
        .global         _Z11cuda_kernelPhmmm
        .type           _Z11cuda_kernelPhmmm,@function
        .size           _Z11cuda_kernelPhmmm,(.L_x_1 - _Z11cuda_kernelPhmmm)
        .other          _Z11cuda_kernelPhmmm,@"STO_CUDA_ENTRY STV_DEFAULT"
_Z11cuda_kernelPhmmm:
.text._Z11cuda_kernelPhmmm:
[----:B------:R-:W-:Y:S01]  /*0000*/  LDC R1, c[0x0][0x37c] ;  /* 0x0000df00ff017b82 */ /* 0x000fe20000000800 */
[----:B------:R-:W0:Y:S07]  /*0010*/  S2R R3, SR_TID.X ;  /* 0x0000000000037919 */ /* 0x000e2e0000002100 */
[----:B------:R-:W0:Y:S01]  /*0020*/  S2UR UR4, SR_CTAID.X ;  /* 0x00000000000479c3 */ /* 0x000e220000002500 */
[----:B------:R-:W1:Y:S07]  /*0030*/  LDCU.64 UR6, c[0x0][0x398] ;  /* 0x00007300ff0677ac */ /* 0x000e6e0008000a00 */
[----:B------:R-:W0:Y:S02]  /*0040*/  LDC R2, c[0x0][0x360] ;  /* 0x0000d800ff027b82 */ /* 0x000e240000000800 */
[----:B0-----:R-:W-:-:S05]  /*0050*/  IMAD R2, R2, UR4, R3 ;  /* 0x0000000402027c24 */ /* 0x001fca000f8e0203 */
[----:B-1----:R-:W-:Y:S02]  /*0060*/  ISETP.GE.U32.AND P0, PT, R2, UR6, PT ;  /* 0x0000000602007c0c */ /* 0x002fe4000bf06070 */
[----:B------:R-:W-:-:S04]  /*0070*/  SHF.R.S32.HI R0, RZ, 0x1f, R2 ;  /* 0x0000001fff007819 */ /* 0x000fc80000011402 */
[----:B------:R-:W-:-:S13]  /*0080*/  ISETP.GE.U32.AND.EX P0, PT, R0, UR7, PT, P0 ;  /* 0x0000000700007c0c */ /* 0x000fda000bf06100 */
[----:B------:R-:W-:Y:S05]  /*0090*/  @!P0 EXIT ;  /* 0x000000000000894d */ /* 0x000fea0003800000 */
[----:B------:R-:W0:Y:S01]  /*00a0*/  LDCU.64 UR8, c[0x0][0x388] ;  /* 0x00007100ff0877ac */ /* 0x000e220008000a00 */
[----:B------:R-:W0:Y:S02]  /*00b0*/  LDCU.64 UR10, c[0x0][0x390] ;  /* 0x00007200ff0a77ac */ /* 0x000e240008000a00 */
[----:B0-----:R-:W-:Y:S02]  /*00c0*/  UIMAD UR6, UR9, UR10, URZ ;  /* 0x0000000a090672a4 */ /* 0x001fe4000f8e02ff */
[----:B------:R-:W-:Y:S02]  /*00d0*/  UIMAD.WIDE.U32 UR4, UR8, UR10, URZ ;  /* 0x0000000a080472a5 */ /* 0x000fe4000f8e00ff */
[----:B------:R-:W-:-:S04]  /*00e0*/  UIMAD UR6, UR8, UR11, UR6 ;  /* 0x0000000b080672a4 */ /* 0x000fc8000f8e0206 */
[----:B------:R-:W-:Y:S02]  /*00f0*/  UIADD3 UR6, UPT, UPT, UR5, UR6, URZ ;  /* 0x0000000605067290 */ /* 0x000fe4000fffe0ff */
[----:B------:R-:W-:Y:S02]  /*0100*/  UIMAD.WIDE.U32 UR4, UR4, 0x3, URZ ;  /* 0x00000003040478a5 */ /* 0x000fe4000f8e00ff */
[----:B------:R-:W-:-:S04]  /*0110*/  UIMAD UR6, UR6, 0x3, URZ ;  /* 0x00000003060678a4 */ /* 0x000fc8000f8e02ff */
[----:B------:R-:W-:Y:S01]  /*0120*/  UIADD3 UR5, UPT, UPT, UR5, UR6, URZ ;  /* 0x0000000605057290 */ /* 0x000fe2000fffe0ff */
[----:B------:R-:W-:-:S05]  /*0130*/  ISETP.LT.U32.AND P0, PT, R2, UR4, PT ;  /* 0x0000000402007c0c */ /* 0x000fca000bf01070 */
[----:B------:R-:W-:-:S05]  /*0140*/  IMAD.U32 R3, RZ, RZ, UR5 ;  /* 0x00000005ff037e24 */ /* 0x000fca000f8e00ff */
[----:B------:R-:W-:-:S13]  /*0150*/  ISETP.GT.U32.AND.EX P0, PT, R3, R0, PT, P0 ;  /* 0x000000000300720c */ /* 0x000fda0003f04100 */
[----:B------:R-:W-:Y:S05]  /*0160*/  @!P0 EXIT ;  /* 0x000000000000894d */ /* 0x000fea0003800000 */
[----:B------:R-:W0:Y:S01]  /*0170*/  LDCU.64 UR6, c[0x0][0x380] ;  /* 0x00007000ff0677ac */ /* 0x000e220008000a00 */
[----:B------:R-:W1:Y:S01]  /*0180*/  LDCU.64 UR4, c[0x0][0x358] ;  /* 0x00006b00ff0477ac */ /* 0x000e620008000a00 */
[----:B0-----:R-:W-:-:S04]  /*0190*/  IADD3 R2, P0, PT, R2, UR6, RZ ;  /* 0x0000000602027c10 */ /* 0x001fc8000ff1e0ff */
[----:B------:R-:W-:-:S05]  /*01a0*/  IADD3.X R3, PT, PT, R0, UR7, RZ, P0, !PT ;  /* 0x0000000700037c10 */ /* 0x000fca00087fe4ff */
[----:B-1----:R-:W2:Y:S02]  /*01b0*/  LDG.E.U8 R0, desc[UR4][R2.64] ;  /* 0x0000000402007981 */ /* 0x002ea4000c1e1100 */
[----:B--2---:R-:W-:-:S05]  /*01c0*/  VIADD R5, R0, 0xa ;  /* 0x0000000a00057836 */ /* 0x004fca0000000000 */
[----:B------:R-:W-:Y:S01]  /*01d0*/  STG.E.U8 desc[UR4][R2.64], R5 ;  /* 0x0000000502007986 */ /* 0x000fe2000c101104 */
[----:B------:R-:W-:Y:S05]  /*01e0*/  EXIT ;  /* 0x000000000000794d */ /* 0x000fea0003800000 */
.L_x_0:
[----:B------:R-:W-:-:S00]  /*01f0*/  BRA `(.L_x_0) ;  /* 0xfffffffc00fc7947 */ /* 0x000fc0000383ffff */
[----:B------:R-:W-:-:S00]  /*0200*/  NOP ;  /* 0x0000000000007918 */ /* 0x000fc00000000000 */
[----:B------:R-:W-:-:S00]  /*0210*/  NOP ;  /* 0x0000000000007918 */ /* 0x000fc00000000000 */
[----:B------:R-:W-:-:S00]  /*0220*/  NOP ;  /* 0x0000000000007918 */ /* 0x000fc00000000000 */
[----:B------:R-:W-:-:S00]  /*0230*/  NOP ;  /* 0x0000000000007918 */ /* 0x000fc00000000000 */
[----:B------:R-:W-:-:S00]  /*0240*/  NOP ;  /* 0x0000000000007918 */ /* 0x000fc00000000000 */
[----:B------:R-:W-:-:S00]  /*0250*/  NOP ;  /* 0x0000000000007918 */ /* 0x000fc00000000000 */
[----:B------:R-:W-:-:S00]  /*0260*/  NOP ;  /* 0x0000000000007918 */ /* 0x000fc00000000000 */
[----:B------:R-:W-:-:S00]  /*0270*/  NOP ;  /* 0x0000000000007918 */ /* 0x000fc00000000000 */
.L_x_1:


//--------------------- .nv.shared.reserved.0     --------------------------
	.section	.nv.shared.reserved.0,"aw",@nobits
	.weak		__nv_reservedSMEM_offset_0_alias
	.size		__nv_reservedSMEM_offset_0_alias, 0, 64
	.other		__nv_reservedSMEM_offset_0_alias,@"STO_CUDA_RESERVED_SHARED STV_DEFAULT"
__nv_reservedSMEM_offset_0_alias:
	.zero		0
	.zero		64


//--------------------- .nv.constant0._Z11cuda_kernelPhmmm --------------------------
	.section	.nv.constant0._Z11cuda_kernelPhmmm,"a",@progbits
	.sectionflags	@""
	.align	4
.nv.constant0._Z11cuda_kernelPhmmm:
	.zero		928


//--------------------- SYMBOLS --------------------------

	.type		.nv.reservedSmem.offset0,@object
	.size		.nv.reservedSmem.offset0,0x4
